	.headerflags	@"EF_CUDA_TEXMODE_UNIFIED EF_CUDA_64BIT_ADDRESS EF_CUDA_ACCELERATORS EF_CUDA_SM90 EF_CUDA_VIRTUAL_SM(EF_CUDA_SM90)"
	.elftype	@"ET_EXEC"


//--------------------- .nv.info                  --------------------------
	.section	.nv.info,"",@"SHT_CUDA_INFO"
	.align	4


	//----- nvinfo : EIATTR_REGCOUNT
	.align		4
        /*0000*/ 	.byte	0x04, 0x2f
        /*0002*/ 	.short	(.L_3 - .L_2)
	.align		4
.L_2:
        /*0004*/ 	.word	index@(triton_poi_fused__native_batch_norm_legit_no_training_add_relu_11)
        /*0008*/ 	.word	0x00000013


	//----- nvinfo : EIATTR_MIN_STACK_SIZE
	.align		4
.L_3:
        /*000c*/ 	.byte	0x04, 0x12
        /*000e*/ 	.short	(.L_5 - .L_4)
	.align		4
.L_4:
        /*0010*/ 	.word	index@(triton_poi_fused__native_batch_norm_legit_no_training_add_relu_11)
        /*0014*/ 	.word	0x00000000


	//----- nvinfo : EIATTR_FRAME_SIZE
	.align		4
.L_5:
        /*0018*/ 	.byte	0x04, 0x11
        /*001a*/ 	.short	(.L_7 - .L_6)
	.align		4
.L_6:
        /*001c*/ 	.word	index@(triton_poi_fused__native_batch_norm_legit_no_training_add_relu_11)
        /*0020*/ 	.word	0x00000000


	//----- nvinfo : EIATTR_MIN_STACK_SIZE
	.align		4
.L_7:
        /*0024*/ 	.byte	0x04, 0x12
        /*0026*/ 	.short	(.L_9 - .L_8)
	.align		4
.L_8:
        /*0028*/ 	.word	index@(triton_poi_fused__native_batch_norm_legit_no_training_add_relu_11)
        /*002c*/ 	.word	0x00000000
.L_9:


//--------------------- .nv.info.triton_poi_fused__native_batch_norm_legit_no_training_add_relu_11 --------------------------
	.section	.nv.info.triton_poi_fused__native_batch_norm_legit_no_training_add_relu_11,"",@"SHT_CUDA_INFO"
	.sectionflags	@""
	.align	4


	//----- nvinfo : EIATTR_CUDA_API_VERSION
	.align		4
        /*0000*/ 	.byte	0x04, 0x37
        /*0002*/ 	.short	(.L_11 - .L_10)
.L_10:
        /*0004*/ 	.word	0x0000007c


	//----- nvinfo : EIATTR_KPARAM_INFO
	.align		4
.L_11:
        /*0008*/ 	.byte	0x04, 0x17
        /*000a*/ 	.short	(.L_13 - .L_12)
.L_12:
        /*000c*/ 	.word	0x00000000
        /*0010*/ 	.short	0x0007
        /*0012*/ 	.short	0x0038
        /*0014*/ 	.byte	0x00, 0xf0, 0x11, 0x00


	//----- nvinfo : EIATTR_KPARAM_INFO
	.align		4
.L_13:
        /*0018*/ 	.byte	0x04, 0x17
        /*001a*/ 	.short	(.L_15 - .L_14)
.L_14:
        /*001c*/ 	.word	0x00000000
        /*0020*/ 	.short	0x0006
        /*0022*/ 	.short	0x0030
        /*0024*/ 	.byte	0x00, 0xf4, 0x21, 0x00


	//----- nvinfo : EIATTR_KPARAM_INFO
	.align		4
.L_15:
        /*0028*/ 	.byte	0x04, 0x17
        /*002a*/ 	.short	(.L_17 - .L_16)
.L_16:
        /*002c*/ 	.word	0x00000000
        /*0030*/ 	.short	0x0005
        /*0032*/ 	.short	0x0028
        /*0034*/ 	.byte	0x00, 0xf4, 0x21, 0x00


	//----- nvinfo : EIATTR_KPARAM_INFO
	.align		4
.L_17:
        /*0038*/ 	.byte	0x04, 0x17
        /*003a*/ 	.short	(.L_19 - .L_18)
.L_18:
        /*003c*/ 	.word	0x00000000
        /*0040*/ 	.short	0x0004
        /*0042*/ 	.short	0x0020
        /*0044*/ 	.byte	0x00, 0xf4, 0x21, 0x00


	//----- nvinfo : EIATTR_KPARAM_INFO
	.align		4
.L_19:
        /*0048*/ 	.byte	0x04, 0x17
        /*004a*/ 	.short	(.L_21 - .L_20)
.L_20:
        /*004c*/ 	.word	0x00000000
        /*0050*/ 	.short	0x0003
        /*0052*/ 	.short	0x0018
        /*0054*/ 	.byte	0x00, 0xf4, 0x21, 0x00


	//----- nvinfo : EIATTR_KPARAM_INFO
	.align		4
.L_21:
        /*0058*/ 	.byte	0x04, 0x17
        /*005a*/ 	.short	(.L_23 - .L_22)
.L_22:
        /*005c*/ 	.word	0x00000000
        /*0060*/ 	.short	0x0002
        /*0062*/ 	.short	0x0010
        /*0064*/ 	.byte	0x00, 0xf4, 0x21, 0x00


	//----- nvinfo : EIATTR_KPARAM_INFO
	.align		4
.L_23:
        /*0068*/ 	.byte	0x04, 0x17
        /*006a*/ 	.short	(.L_25 - .L_24)
.L_24:
        /*006c*/ 	.word	0x00000000
        /*0070*/ 	.short	0x0001
        /*0072*/ 	.short	0x0008
        /*0074*/ 	.byte	0x00, 0xf4, 0x21, 0x00


	//----- nvinfo : EIATTR_KPARAM_INFO
	.align		4
.L_25:
        /*0078*/ 	.byte	0x04, 0x17
        /*007a*/ 	.short	(.L_27 - .L_26)
.L_26:
        /*007c*/ 	.word	0x00000000
        /*0080*/ 	.short	0x0000
        /*0082*/ 	.short	0x0000
        /*0084*/ 	.byte	0x00, 0xf4, 0x21, 0x00


	//----- nvinfo : EIATTR_SPARSE_MMA_MASK
	.align		4
.L_27:
        /*0088*/ 	.byte	0x03, 0x50
        /*008a*/ 	.short	0x0000


	//----- nvinfo : EIATTR_MAXREG_COUNT
	.align		4
        /*008c*/ 	.byte	0x03, 0x1b
        /*008e*/ 	.short	0x00ff


	//----- nvinfo : EIATTR_EXIT_INSTR_OFFSETS
	.align		4
        /*0090*/ 	.byte	0x04, 0x1c
        /*0092*/ 	.short	(.L_29 - .L_28)


	//   ....[0]....
.L_28:
        /*0094*/ 	.word	0x00000330


	//----- nvinfo : EIATTR_REQNTID
	.align		4
.L_29:
        /*0098*/ 	.byte	0x04, 0x10
        /*009a*/ 	.short	(.L_31 - .L_30)
.L_30:
        /*009c*/ 	.word	0x00000080
        /*00a0*/ 	.word	0x00000001
        /*00a4*/ 	.word	0x00000001


	//----- nvinfo : EIATTR_CBANK_PARAM_SIZE
	.align		4
.L_31:
        /*00a8*/ 	.byte	0x03, 0x19
        /*00aa*/ 	.short	0x003c


	//----- nvinfo : EIATTR_PARAM_CBANK
	.align		4
        /*00ac*/ 	.byte	0x04, 0x0a
        /*00ae*/ 	.short	(.L_33 - .L_32)
	.align		4
.L_32:
        /*00b0*/ 	.word	index@(.nv.constant0.triton_poi_fused__native_batch_norm_legit_no_training_add_relu_11)
        /*00b4*/ 	.short	0x0210
        /*00b6*/ 	.short	0x003c


	//----- nvinfo : EIATTR_SW_WAR
	.align		4
.L_33:
        /*00b8*/ 	.byte	0x04, 0x36
        /*00ba*/ 	.short	(.L_35 - .L_34)
.L_34:
        /*00bc*/ 	.word	0x00000008
.L_35:


//--------------------- .nv.callgraph             --------------------------
	.section	.nv.callgraph,"",@"SHT_CUDA_CALLGRAPH"
	.align	4
	.sectionentsize	8
	.align		4
        /*0000*/ 	.word	0x00000000
	.align		4
        /*0004*/ 	.word	0xffffffff
	.align		4
        /*0008*/ 	.word	0x00000000
	.align		4
        /*000c*/ 	.word	0xfffffffe
	.align		4
        /*0010*/ 	.word	0x00000000
	.align		4
        /*0014*/ 	.word	0xfffffffd
	.align		4
        /*0018*/ 	.word	0x00000000
	.align		4
        /*001c*/ 	.word	0xfffffffc


//--------------------- .nv.constant4             --------------------------
	.section	.nv.constant4,"a",@progbits
	.align	8
	.align		8
.nv.constant4:
        /*0000*/ 	.dword	_$_str
	.align		8
        /*0008*/ 	.dword	_$_str_$_2


//--------------------- .text.triton_poi_fused__native_batch_norm_legit_no_training_add_relu_11 --------------------------
	.section	.text.triton_poi_fused__native_batch_norm_legit_no_training_add_relu_11,"ax",@progbits
	.align	128
        .global         triton_poi_fused__native_batch_norm_legit_no_training_add_relu_11
        .type           triton_poi_fused__native_batch_norm_legit_no_training_add_relu_11,@function
        .size           triton_poi_fused__native_batch_norm_legit_no_training_add_relu_11,(.L_x_1 - triton_poi_fused__native_batch_norm_legit_no_training_add_relu_11)
        .other          triton_poi_fused__native_batch_norm_legit_no_training_add_relu_11,@"STO_CUDA_ENTRY STV_DEFAULT"
triton_poi_fused__native_batch_norm_legit_no_training_add_relu_11:
.text.triton_poi_fused__native_batch_norm_legit_no_training_add_relu_11:
[----:B------:R-:W-:Y:S01]  /*0000*/  LDC R1, c[0x0][0x28] ;  /* 0x00000a00ff017b82 */ /* 0x000fe20000000800 */
[----:B------:R-:W1:Y:S07]  /*0010*/  S2R R0, SR_TID.X ;  /* 0x0000000000007919 */ /* 0x000e6e0000002100 */
[----:B------:R-:W2:Y:S01]  /*0020*/  LDC.64 R8, c[0x0][0x220] ;  /* 0x00008800ff087b82 */ /* 0x000ea20000000a00 */
[----:B------:R-:W-:Y:S01]  /*0030*/  ULDC.64 UR4, c[0x0][0x208] ;  /* 0x0000820000047ab9 */ /* 0x000fe20000000a00 */
[----:B------:R-:W3:Y:S06]  /*0040*/  S2R R3, SR_CTAID.X ;  /* 0x0000000000037919 */ /* 0x000eec0000002500 */
[----:B------:R-:W4:Y:S08]  /*0050*/  LDC.64 R6, c[0x0][0x218] ;  /* 0x00008600ff067b82 */ /* 0x000f300000000a00 */
[----:B------:R-:W5:Y:S08]  /*0060*/  LDC.64 R4, c[0x0][0x210] ;  /* 0x00008400ff047b82 */ /* 0x000f700000000a00 */
[----:B------:R-:W5:Y:S01]  /*0070*/  LDC.64 R10, c[0x0][0x228] ;  /* 0x00008a00ff0a7b82 */ /* 0x000f620000000a00 */
[----:B-1----:R-:W-:-:S07]  /*0080*/  LOP3.LUT R0, R0, 0x7f, RZ, 0xc0, !PT ;  /* 0x0000007f00007812 */ /* 0x002fce00078ec0ff */
[----:B------:R-:W1:Y:S01]  /*0090*/  LDC.64 R12, c[0x0][0x230] ;  /* 0x00008c00ff0c7b82 */ /* 0x000e620000000a00 */
[----:B---3--:R-:W-:Y:S02]  /*00a0*/  SHF.R.S32.HI R2, RZ, 0x18, R3 ;  /* 0x00000018ff027819 */ /* 0x008fe40000011403 */
[----:B------:R-:W-:Y:S02]  /*00b0*/  LEA R0, R3, R0, 0x7 ;  /* 0x0000000003007211 */ /* 0x000fe400078e38ff */
[----:B------:R-:W-:-:S04]  /*00c0*/  SGXT R3, R2, 0x1 ;  /* 0x000000010203781a */ /* 0x000fc80000000200 */
[----:B------:R-:W-:-:S04]  /*00d0*/  LEA.HI R3, R3, R0, RZ, 0x6 ;  /* 0x0000000003037211 */ /* 0x000fc800078f30ff */
[----:B------:R-:W-:-:S04]  /*00e0*/  SHF.R.S32.HI R3, RZ, 0x6, R3 ;  /* 0x00000006ff037819 */ /* 0x000fc80000011403 */
[----:B------:R-:W-:-:S04]  /*00f0*/  LEA.HI R2, R3, R3, RZ, 0x5 ;  /* 0x0000000303027211 */ /* 0x000fc800078f28ff */
[----:B------:R-:W-:-:S04]  /*0100*/  LOP3.LUT R2, R2, 0xffffffe0, RZ, 0xc0, !PT ;  /* 0xffffffe002027812 */ /* 0x000fc800078ec0ff */
[----:B------:R-:W-:Y:S02]  /*0110*/  IADD3 R15, R3, -R2, RZ ;  /* 0x80000002030f7210 */ /* 0x000fe40007ffe0ff */
[----:B------:R-:W3:Y:S03]  /*0120*/  LDC.64 R2, c[0x0][0x238] ;  /* 0x00008e00ff027b82 */ /* 0x000ee60000000a00 */
[----:B--2---:R-:W-:-:S05]  /*0130*/  IMAD.WIDE R8, R15, 0x4, R8 ;  /* 0x000000040f087825 */ /* 0x004fca00078e0208 */
[----:B------:R1:W2:Y:S01]  /*0140*/  LDG.E.EL R16, desc[UR4][R8.64] ;  /* 0x0000000408107981 */ /* 0x0002a2000c2e1900 */
[----:B----4-:R-:W-:-:S04]  /*0150*/  IMAD.WIDE R6, R15, 0x4, R6 ;  /* 0x000000040f067825 */ /* 0x010fc800078e0206 */
[C---:B-----5:R-:W-:Y:S02]  /*0160*/  IMAD.WIDE R4, R0.reuse, 0x4, R4 ;  /* 0x0000000400047825 */ /* 0x060fe400078e0204 */
[----:B------:R-:W4:Y:S02]  /*0170*/  LDG.E.EL R7, desc[UR4][R6.64] ;  /* 0x0000000406077981 */ /* 0x000f24000c2e1900 */
[C---:B0-----:R-:W-:Y:S02]  /*0180*/  IMAD.WIDE R10, R15.reuse, 0x4, R10 ;  /* 0x000000040f0a7825 */ /* 0x041fe400078e020a */
[----:B------:R0:W4:Y:S02]  /*0190*/  LDG.E R14, desc[UR4][R4.64] ;  /* 0x00000004040e7981 */ /* 0x000124000c1e1900 */
[----:B-1----:R-:W-:Y:S02]  /*01a0*/  IMAD.WIDE R8, R15, 0x4, R12 ;  /* 0x000000040f087825 */ /* 0x002fe400078e020c */
[----:B------:R1:W5:Y:S02]  /*01b0*/  LDG.E.EL R10, desc[UR4][R10.64] ;  /* 0x000000040a0a7981 */ /* 0x000364000c2e1900 */
[----:B---3--:R-:W-:-:S02]  /*01c0*/  IMAD.WIDE R2, R0, 0x4, R2 ;  /* 0x0000000400027825 */ /* 0x008fc400078e0202 */
[----:B------:R-:W5:Y:S01]  /*01d0*/  LDG.E.EL R9, desc[UR4][R8.64] ;  /* 0x0000000408097981 */ /* 0x000f62000c2e1900 */
[----:B0-----:R-:W0:Y:S03]  /*01e0*/  LDC.64 R4, c[0x0][0x240] ;  /* 0x00009000ff047b82 */ /* 0x001e260000000a00 */
[----:B------:R-:W3:Y:S01]  /*01f0*/  LDG.E R2, desc[UR4][R2.64] ;  /* 0x0000000402027981 */ /* 0x000ee2000c1e1900 */
[----:B-1----:R-:W-:Y:S01]  /*0200*/  HFMA2.MMA R11, -RZ, RZ, 1.625, 0 ;  /* 0x3e800000ff0b7435 */ /* 0x002fe200000001ff */
[----:B--2---:R-:W-:-:S04]  /*0210*/  FADD R16, R16, 9.9999997473787516356e-06 ;  /* 0x3727c5ac10107421 */ /* 0x004fc80000000000 */
[----:B------:R-:W1:Y:S02]  /*0220*/  MUFU.SQRT R12, R16 ;  /* 0x00000010000c7308 */ /* 0x000e640000002000 */
[C---:B-1----:R-:W-:Y:S02]  /*0230*/  FSETP.GT.AND P0, PT, R12.reuse, 8.50705917302346158658e+37, PT ;  /* 0x7e8000000c00780b */ /* 0x042fe40003f04000 */
[----:B------:R-:W-:-:S11]  /*0240*/  FSETP.GEU.AND P1, PT, R12, 1.175494350822287508e-38, PT ;  /* 0x008000000c00780b */ /* 0x000fd60003f2e000 */
[----:B------:R-:W-:-:S04]  /*0250*/  @P0 FMUL R12, R12, 0.25 ;  /* 0x3e8000000c0c0820 */ /* 0x000fc80000400000 */
[----:B------:R-:W-:-:S06]  /*0260*/  @!P1 FMUL R12, R12, 16777216 ;  /* 0x4b8000000c0c9820 */ /* 0x000fcc0000400000 */
[----:B------:R-:W1:Y:S01]  /*0270*/  MUFU.RCP R12, R12 ;  /* 0x0000000c000c7308 */ /* 0x000e620000001000 */
[----:B------:R-:W-:Y:S01]  /*0280*/  FSEL R11, R11, 1, P0 ;  /* 0x3f8000000b0b7808 */ /* 0x000fe20000000000 */
[----:B----4-:R-:W-:-:S04]  /*0290*/  FADD R7, R14, -R7 ;  /* 0x800000070e077221 */ /* 0x010fc80000000000 */
[----:B------:R-:W-:-:S04]  /*02a0*/  @!P1 FMUL R11, R11, 16777216 ;  /* 0x4b8000000b0b9820 */ /* 0x000fc80000400000 */
[----:B-1----:R-:W-:-:S04]  /*02b0*/  FMUL R6, R12, R11 ;  /* 0x0000000b0c067220 */ /* 0x002fc80000400000 */
[----:B------:R-:W-:-:S04]  /*02c0*/  FMUL R6, R7, R6 ;  /* 0x0000000607067220 */ /* 0x000fc80000400000 */
[----:B-----5:R-:W-:-:S04]  /*02d0*/  FFMA R9, R10, R6, R9 ;  /* 0x000000060a097223 */ /* 0x020fc80000000009 */
[----:B---3--:R-:W-:Y:S01]  /*02e0*/  FADD R6, R2, R9 ;  /* 0x0000000902067221 */ /* 0x008fe20000000000 */
[----:B------:R-:W-:Y:S01]  /*02f0*/  FSETP.GEU.AND P0, PT, R9, -R2, PT ;  /* 0x800000020900720b */ /* 0x000fe20003f0e000 */
[----:B0-----:R-:W-:-:S03]  /*0300*/  IMAD.WIDE R2, R0, 0x4, R4 ;  /* 0x0000000400027825 */ /* 0x001fc600078e0204 */
[----:B------:R-:W-:-:S05]  /*0310*/  FSEL R5, R6, RZ, P0 ;  /* 0x000000ff06057208 */ /* 0x000fca0000000000 */
[----:B------:R-:W-:Y:S01]  /*0320*/  STG.E desc[UR4][R2.64], R5 ;  /* 0x0000000502007986 */ /* 0x000fe2000c101904 */
[----:B------:R-:W-:Y:S05]  /*0330*/  EXIT ;  /* 0x000000000000794d */ /* 0x000fea0003800000 */
.L_x_0:
[----:B------:R-:W-:-:S00]  /*0340*/  BRA `(.L_x_0) ;  /* 0xfffffffc00fc7947 */ /* 0x000fc0000383ffff */
[----:B------:R-:W-:-:S00]  /*0350*/  NOP ;  /* 0x0000000000007918 */ /* 0x000fc00000000000 */
        /* <DEDUP_REMOVED lines=10> */
.L_x_1:


//--------------------- .nv.global.init           --------------------------
	.section	.nv.global.init,"aw",@progbits
.nv.global.init:
	.type		_$_str,@object
	.size		_$_str,(_$_str_$_2 - _$_str)
_$_str:
        /*0000*/ 	.byte	0x5f, 0x5f, 0x43, 0x55, 0x44, 0x41, 0x5f, 0x46, 0x54, 0x5a, 0x00
	.type		_$_str_$_2,@object
	.size		_$_str_$_2,(.L_1 - _$_str_$_2)
_$_str_$_2:
        /*000b*/ 	.byte	0x5f, 0x5f, 0x43, 0x55, 0x44, 0x41, 0x5f, 0x50, 0x52, 0x45, 0x43, 0x5f, 0x53, 0x51, 0x52, 0x54
        /*001b*/ 	.byte	0x00
.L_1:


//--------------------- .nv.constant0.triton_poi_fused__native_batch_norm_legit_no_training_add_relu_11 --------------------------
	.section	.nv.constant0.triton_poi_fused__native_batch_norm_legit_no_training_add_relu_11,"a",@progbits
	.sectionflags	@""
	.align	4
.nv.constant0.triton_poi_fused__native_batch_norm_legit_no_training_add_relu_11:
	.zero		588
